	.headerflags	@"EF_CUDA_TEXMODE_UNIFIED EF_CUDA_64BIT_ADDRESS EF_CUDA_ACCELERATORS EF_CUDA_SM90 EF_CUDA_VIRTUAL_SM(EF_CUDA_SM90)"
	.elftype	@"ET_EXEC"


//--------------------- .nv.info                  --------------------------
	.section	.nv.info,"",@"SHT_CUDA_INFO"
	.align	4


	//----- nvinfo : EIATTR_REGCOUNT
	.align		4
        /*0000*/ 	.byte	0x04, 0x2f
        /*0002*/ 	.short	(.L_3 - .L_2)
	.align		4
.L_2:
        /*0004*/ 	.word	index@(triton_poi_fused__native_batch_norm_legit_no_training_46)
        /*0008*/ 	.word	0x0000001e


	//----- nvinfo : EIATTR_MIN_STACK_SIZE
	.align		4
.L_3:
        /*000c*/ 	.byte	0x04, 0x12
        /*000e*/ 	.short	(.L_5 - .L_4)
	.align		4
.L_4:
        /*0010*/ 	.word	index@(triton_poi_fused__native_batch_norm_legit_no_training_46)
        /*0014*/ 	.word	0x00000000


	//----- nvinfo : EIATTR_FRAME_SIZE
	.align		4
.L_5:
        /*0018*/ 	.byte	0x04, 0x11
        /*001a*/ 	.short	(.L_7 - .L_6)
	.align		4
.L_6:
        /*001c*/ 	.word	index@(triton_poi_fused__native_batch_norm_legit_no_training_46)
        /*0020*/ 	.word	0x00000000


	//----- nvinfo : EIATTR_MIN_STACK_SIZE
	.align		4
.L_7:
        /*0024*/ 	.byte	0x04, 0x12
        /*0026*/ 	.short	(.L_9 - .L_8)
	.align		4
.L_8:
        /*0028*/ 	.word	index@(triton_poi_fused__native_batch_norm_legit_no_training_46)
        /*002c*/ 	.word	0x00000000
.L_9:


//--------------------- .nv.info.triton_poi_fused__native_batch_norm_legit_no_training_46 --------------------------
	.section	.nv.info.triton_poi_fused__native_batch_norm_legit_no_training_46,"",@"SHT_CUDA_INFO"
	.sectionflags	@""
	.align	4


	//----- nvinfo : EIATTR_CUDA_API_VERSION
	.align		4
        /*0000*/ 	.byte	0x04, 0x37
        /*0002*/ 	.short	(.L_11 - .L_10)
.L_10:
        /*0004*/ 	.word	0x0000007c


	//----- nvinfo : EIATTR_KPARAM_INFO
	.align		4
.L_11:
        /*0008*/ 	.byte	0x04, 0x17
        /*000a*/ 	.short	(.L_13 - .L_12)
.L_12:
        /*000c*/ 	.word	0x00000000
        /*0010*/ 	.short	0x0006
        /*0012*/ 	.short	0x0030
        /*0014*/ 	.byte	0x00, 0xf0, 0x11, 0x00


	//----- nvinfo : EIATTR_KPARAM_INFO
	.align		4
.L_13:
        /*0018*/ 	.byte	0x04, 0x17
        /*001a*/ 	.short	(.L_15 - .L_14)
.L_14:
        /*001c*/ 	.word	0x00000000
        /*0020*/ 	.short	0x0005
        /*0022*/ 	.short	0x0028
        /*0024*/ 	.byte	0x00, 0xf4, 0x21, 0x00


	//----- nvinfo : EIATTR_KPARAM_INFO
	.align		4
.L_15:
        /*0028*/ 	.byte	0x04, 0x17
        /*002a*/ 	.short	(.L_17 - .L_16)
.L_16:
        /*002c*/ 	.word	0x00000000
        /*0030*/ 	.short	0x0004
        /*0032*/ 	.short	0x0020
        /*0034*/ 	.byte	0x00, 0xf4, 0x21, 0x00


	//----- nvinfo : EIATTR_KPARAM_INFO
	.align		4
.L_17:
        /*0038*/ 	.byte	0x04, 0x17
        /*003a*/ 	.short	(.L_19 - .L_18)
.L_18:
        /*003c*/ 	.word	0x00000000
        /*0040*/ 	.short	0x0003
        /*0042*/ 	.short	0x0018
        /*0044*/ 	.byte	0x00, 0xf4, 0x21, 0x00


	//----- nvinfo : EIATTR_KPARAM_INFO
	.align		4
.L_19:
        /*0048*/ 	.byte	0x04, 0x17
        /*004a*/ 	.short	(.L_21 - .L_20)
.L_20:
        /*004c*/ 	.word	0x00000000
        /*0050*/ 	.short	0x0002
        /*0052*/ 	.short	0x0010
        /*0054*/ 	.byte	0x00, 0xf4, 0x21, 0x00


	//----- nvinfo : EIATTR_KPARAM_INFO
	.align		4
.L_21:
        /*0058*/ 	.byte	0x04, 0x17
        /*005a*/ 	.short	(.L_23 - .L_22)
.L_22:
        /*005c*/ 	.word	0x00000000
        /*0060*/ 	.short	0x0001
        /*0062*/ 	.short	0x0008
        /*0064*/ 	.byte	0x00, 0xf4, 0x21, 0x00


	//----- nvinfo : EIATTR_KPARAM_INFO
	.align		4
.L_23:
        /*0068*/ 	.byte	0x04, 0x17
        /*006a*/ 	.short	(.L_25 - .L_24)
.L_24:
        /*006c*/ 	.word	0x00000000
        /*0070*/ 	.short	0x0000
        /*0072*/ 	.short	0x0000
        /*0074*/ 	.byte	0x00, 0xf4, 0x21, 0x00


	//----- nvinfo : EIATTR_SPARSE_MMA_MASK
	.align		4
.L_25:
        /*0078*/ 	.byte	0x03, 0x50
        /*007a*/ 	.short	0x0000


	//----- nvinfo : EIATTR_MAXREG_COUNT
	.align		4
        /*007c*/ 	.byte	0x03, 0x1b
        /*007e*/ 	.short	0x00ff


	//----- nvinfo : EIATTR_EXIT_INSTR_OFFSETS
	.align		4
        /*0080*/ 	.byte	0x04, 0x1c
        /*0082*/ 	.short	(.L_27 - .L_26)


	//   ....[0]....
.L_26:
        /*0084*/ 	.word	0x00000520


	//----- nvinfo : EIATTR_REQNTID
	.align		4
.L_27:
        /*0088*/ 	.byte	0x04, 0x10
        /*008a*/ 	.short	(.L_29 - .L_28)
.L_28:
        /*008c*/ 	.word	0x00000080
        /*0090*/ 	.word	0x00000001
        /*0094*/ 	.word	0x00000001


	//----- nvinfo : EIATTR_CBANK_PARAM_SIZE
	.align		4
.L_29:
        /*0098*/ 	.byte	0x03, 0x19
        /*009a*/ 	.short	0x0034


	//----- nvinfo : EIATTR_PARAM_CBANK
	.align		4
        /*009c*/ 	.byte	0x04, 0x0a
        /*009e*/ 	.short	(.L_31 - .L_30)
	.align		4
.L_30:
        /*00a0*/ 	.word	index@(.nv.constant0.triton_poi_fused__native_batch_norm_legit_no_training_46)
        /*00a4*/ 	.short	0x0210
        /*00a6*/ 	.short	0x0034


	//----- nvinfo : EIATTR_SW_WAR
	.align		4
.L_31:
        /*00a8*/ 	.byte	0x04, 0x36
        /*00aa*/ 	.short	(.L_33 - .L_32)
.L_32:
        /*00ac*/ 	.word	0x00000008
.L_33:


//--------------------- .nv.callgraph             --------------------------
	.section	.nv.callgraph,"",@"SHT_CUDA_CALLGRAPH"
	.align	4
	.sectionentsize	8
	.align		4
        /*0000*/ 	.word	0x00000000
	.align		4
        /*0004*/ 	.word	0xffffffff
	.align		4
        /*0008*/ 	.word	0x00000000
	.align		4
        /*000c*/ 	.word	0xfffffffe
	.align		4
        /*0010*/ 	.word	0x00000000
	.align		4
        /*0014*/ 	.word	0xfffffffd
	.align		4
        /*0018*/ 	.word	0x00000000
	.align		4
        /*001c*/ 	.word	0xfffffffc


//--------------------- .nv.constant4             --------------------------
	.section	.nv.constant4,"a",@progbits
	.align	8
	.align		8
.nv.constant4:
        /*0000*/ 	.dword	_$_str
	.align		8
        /*0008*/ 	.dword	_$_str_$_2


//--------------------- .text.triton_poi_fused__native_batch_norm_legit_no_training_46 --------------------------
	.section	.text.triton_poi_fused__native_batch_norm_legit_no_training_46,"ax",@progbits
	.align	128
        .global         triton_poi_fused__native_batch_norm_legit_no_training_46
        .type           triton_poi_fused__native_batch_norm_legit_no_training_46,@function
        .size           triton_poi_fused__native_batch_norm_legit_no_training_46,(.L_x_1 - triton_poi_fused__native_batch_norm_legit_no_training_46)
        .other          triton_poi_fused__native_batch_norm_legit_no_training_46,@"STO_CUDA_ENTRY STV_DEFAULT"
triton_poi_fused__native_batch_norm_legit_no_training_46:
.text.triton_poi_fused__native_batch_norm_legit_no_training_46:
[----:B------:R-:W-:Y:S01]  /*0000*/  LDC R1, c[0x0][0x28] ;  /* 0x00000a00ff017b82 */ /* 0x000fe20000000800 */
[----:B------:R-:W1:Y:S07]  /*0010*/  S2R R0, SR_TID.X ;  /* 0x0000000000007919 */ /* 0x000e6e0000002100 */
[----:B------:R-:W2:Y:S01]  /*0020*/  LDC.64 R20, c[0x0][0x220] ;  /* 0x00008800ff147b82 */ /* 0x000ea20000000a00 */
[----:B------:R-:W-:Y:S01]  /*0030*/  ULDC.64 UR4, c[0x0][0x208] ;  /* 0x0000820000047ab9 */ /* 0x000fe20000000a00 */
[----:B------:R-:W3:Y:S06]  /*0040*/  S2R R3, SR_CTAID.X ;  /* 0x0000000000037919 */ /* 0x000eec0000002500 */
[----:B------:R-:W4:Y:S08]  /*0050*/  LDC.64 R12, c[0x0][0x210] ;  /* 0x00008400ff0c7b82 */ /* 0x000f300000000a00 */
[----:B------:R-:W5:Y:S08]  /*0060*/  LDC.64 R16, c[0x0][0x218] ;  /* 0x00008600ff107b82 */ /* 0x000f700000000a00 */
[----:B------:R-:W5:Y:S01]  /*0070*/  LDC.64 R8, c[0x0][0x228] ;  /* 0x00008a00ff087b82 */ /* 0x000f620000000a00 */
[----:B-1----:R-:W-:-:S07]  /*0080*/  SHF.L.U32 R0, R0, 0x2, RZ ;  /* 0x0000000200007819 */ /* 0x002fce00000006ff */
[----:B------:R-:W1:Y:S01]  /*0090*/  LDC.64 R4, c[0x0][0x230] ;  /* 0x00008c00ff047b82 */ /* 0x000e620000000a00 */
[----:B------:R-:W-:-:S04]  /*00a0*/  LOP3.LUT R0, R0, 0x1fc, RZ, 0xc0, !PT ;  /* 0x000001fc00007812 */ /* 0x000fc800078ec0ff */
[----:B---3--:R-:W-:-:S05]  /*00b0*/  LEA R0, R3, R0, 0x9 ;  /* 0x0000000003007211 */ /* 0x008fca00078e48ff */
[----:B------:R-:W-:-:S05]  /*00c0*/  IMAD.HI R2, R0, 0x38e38e39, RZ ;  /* 0x38e38e3900027827 */ /* 0x000fca00078e02ff */
[----:B------:R-:W-:-:S04]  /*00d0*/  SHF.R.U32.HI R3, RZ, 0x1f, R2 ;  /* 0x0000001fff037819 */ /* 0x000fc80000011602 */
[----:B------:R-:W-:-:S05]  /*00e0*/  LEA.HI.SX32 R3, R2, R3, 0x17 ;  /* 0x0000000302037211 */ /* 0x000fca00078fbaff */
[----:B------:R-:W-:-:S04]  /*00f0*/  IMAD R2, R3, -0x900, R0 ;  /* 0xfffff70003027824 */ /* 0x000fc800078e0200 */
[----:B--2---:R-:W-:-:S06]  /*0100*/  IMAD.WIDE R20, R2, 0x4, R20 ;  /* 0x0000000402147825 */ /* 0x004fcc00078e0214 */
[----:B------:R-:W2:Y:S01]  /*0110*/  LDG.E.EL.128 R20, desc[UR4][R20.64] ;  /* 0x0000000414147981 */ /* 0x000ea2000c2e1d00 */
[----:B----4-:R-:W-:-:S04]  /*0120*/  IMAD.WIDE R12, R0, 0x4, R12 ;  /* 0x00000004000c7825 */ /* 0x010fc800078e020c */
[C---:B-----5:R-:W-:Y:S02]  /*0130*/  IMAD.WIDE R16, R2.reuse, 0x4, R16 ;  /* 0x0000000402107825 */ /* 0x060fe400078e0210 */
[----:B------:R-:W3:Y:S04]  /*0140*/  LDG.E.128 R12, desc[UR4][R12.64] ;  /* 0x000000040c0c7981 */ /* 0x000ee8000c1e1d00 */
[----:B------:R-:W3:Y:S01]  /*0150*/  LDG.E.EL.128 R16, desc[UR4][R16.64] ;  /* 0x0000000410107981 */ /* 0x000ee2000c2e1d00 */
[----:B0-----:R-:W-:-:S04]  /*0160*/  IMAD.WIDE R8, R2, 0x4, R8 ;  /* 0x0000000402087825 */ /* 0x001fc800078e0208 */
[----:B-1----:R-:W-:Y:S02]  /*0170*/  IMAD.WIDE R4, R2, 0x4, R4 ;  /* 0x0000000402047825 */ /* 0x002fe400078e0204 */
[----:B------:R-:W4:Y:S01]  /*0180*/  LDG.E.EL.128 R8, desc[UR4][R8.64] ;  /* 0x0000000408087981 */ /* 0x000f22000c2e1d00 */
[----:B------:R-:W0:Y:S03]  /*0190*/  LDC.64 R2, c[0x0][0x238] ;  /* 0x00008e00ff027b82 */ /* 0x000e260000000a00 */
[----:B------:R-:W4:Y:S01]  /*01a0*/  LDG.E.EL.128 R4, desc[UR4][R4.64] ;  /* 0x0000000404047981 */ /* 0x000f22000c2e1d00 */
[----:B0-----:R-:W-:-:S04]  /*01b0*/  IMAD.WIDE R2, R0, 0x4, R2 ;  /* 0x0000000400027825 */ /* 0x001fc800078e0202 */
[----:B--2---:R-:W-:Y:S01]  /*01c0*/  FADD R20, R20, 9.9999997473787516356e-06 ;  /* 0x3727c5ac14147421 */ /* 0x004fe20000000000 */
[----:B------:R-:W-:Y:S01]  /*01d0*/  FADD R22, R22, 9.9999997473787516356e-06 ;  /* 0x3727c5ac16167421 */ /* 0x000fe20000000000 */
[----:B------:R-:W-:Y:S01]  /*01e0*/  FADD R23, R23, 9.9999997473787516356e-06 ;  /* 0x3727c5ac17177421 */ /* 0x000fe20000000000 */
[----:B------:R-:W-:Y:S01]  /*01f0*/  FADD R21, R21, 9.9999997473787516356e-06 ;  /* 0x3727c5ac15157421 */ /* 0x000fe20000000000 */
[----:B------:R0:W1:Y:S01]  /*0200*/  MUFU.SQRT R26, R20 ;  /* 0x00000014001a7308 */ /* 0x0000620000002000 */
[----:B---3--:R-:W-:-:S07]  /*0210*/  FADD R14, R14, -R18 ;  /* 0x800000120e0e7221 */ /* 0x008fce0000000000 */
[----:B------:R-:W2:Y:S01]  /*0220*/  MUFU.SQRT R24, R22 ;  /* 0x0000001600187308 */ /* 0x000ea20000002000 */
[----:B0-----:R-:W-:Y:S01]  /*0230*/  HFMA2.MMA R20, -RZ, RZ, 1.625, 0 ;  /* 0x3e800000ff147435 */ /* 0x001fe200000001ff */
[----:B------:R-:W-:Y:S01]  /*0240*/  FADD R13, R13, -R17 ;  /* 0x800000110d0d7221 */ /* 0x000fe20000000000 */
[----:B------:R-:W-:Y:S01]  /*0250*/  FADD R15, R15, -R19 ;  /* 0x800000130f0f7221 */ /* 0x000fe20000000000 */
[----:B------:R-:W-:Y:S01]  /*0260*/  FADD R12, R12, -R16 ;  /* 0x800000100c0c7221 */ /* 0x000fe20000000000 */
[----:B-1----:R-:W-:-:S03]  /*0270*/  FSETP.GT.AND P6, PT, R26, 8.50705917302346158658e+37, PT ;  /* 0x7e8000001a00780b */ /* 0x002fc60003fc4000 */
[----:B------:R-:W0:Y:S01]  /*0280*/  MUFU.SQRT R25, R23 ;  /* 0x0000001700197308 */ /* 0x000e220000002000 */
[----:B------:R-:W-:Y:S02]  /*0290*/  FSETP.GEU.AND P2, PT, R26, 1.175494350822287508e-38, PT ;  /* 0x008000001a00780b */ /* 0x000fe40003f4e000 */
[----:B--2---:R-:W-:-:S05]  /*02a0*/  FSETP.GT.AND P4, PT, R24, 8.50705917302346158658e+37, PT ;  /* 0x7e8000001800780b */ /* 0x004fca0003f84000 */
[----:B------:R1:W2:Y:S01]  /*02b0*/  MUFU.SQRT R27, R21 ;  /* 0x00000015001b7308 */ /* 0x0002a20000002000 */
[----:B------:R-:W-:Y:S02]  /*02c0*/  FSETP.GEU.AND P0, PT, R24, 1.175494350822287508e-38, PT ;  /* 0x008000001800780b */ /* 0x000fe40003f0e000 */
[----:B------:R-:W-:Y:S01]  /*02d0*/  FSEL R17, R20, 1, P4 ;  /* 0x3f80000014117808 */ /* 0x000fe20002000000 */
[----:B------:R-:W-:Y:S01]  /*02e0*/  @P6 FMUL R26, R26, 0.25 ;  /* 0x3e8000001a1a6820 */ /* 0x000fe20000400000 */
[----:B0-----:R-:W-:-:S03]  /*02f0*/  FSETP.GT.AND P3, PT, R25, 8.50705917302346158658e+37, PT ;  /* 0x7e8000001900780b */ /* 0x001fc60003f64000 */
[----:B------:R-:W-:Y:S01]  /*0300*/  @!P2 FMUL R26, R26, 16777216 ;  /* 0x4b8000001a1aa820 */ /* 0x000fe20000400000 */
[----:B-1----:R-:W-:Y:S02]  /*0310*/  FSEL R21, R20, 1, P6 ;  /* 0x3f80000014157808 */ /* 0x002fe40003000000 */
[----:B------:R-:W-:Y:S01]  /*0320*/  FSETP.GEU.AND P6, PT, R25, 1.175494350822287508e-38, PT ;  /* 0x008000001900780b */ /* 0x000fe20003fce000 */
[----:B------:R-:W-:Y:S01]  /*0330*/  @P4 FMUL R24, R24, 0.25 ;  /* 0x3e80000018184820 */ /* 0x000fe20000400000 */
[----:B------:R-:W0:Y:S01]  /*0340*/  MUFU.RCP R22, R26 ;  /* 0x0000001a00167308 */ /* 0x000e220000001000 */
[----:B------:R-:W-:Y:S01]  /*0350*/  @!P2 FMUL R21, R21, 16777216 ;  /* 0x4b8000001515a820 */ /* 0x000fe20000400000 */
[C---:B--2---:R-:W-:Y:S01]  /*0360*/  FSETP.GT.AND P5, PT, R27.reuse, 8.50705917302346158658e+37, PT ;  /* 0x7e8000001b00780b */ /* 0x044fe20003fa4000 */
[----:B------:R-:W-:Y:S01]  /*0370*/  @!P0 FMUL R24, R24, 16777216 ;  /* 0x4b80000018188820 */ /* 0x000fe20000400000 */
[----:B------:R-:W-:Y:S01]  /*0380*/  FSETP.GEU.AND P1, PT, R27, 1.175494350822287508e-38, PT ;  /* 0x008000001b00780b */ /* 0x000fe20003f2e000 */
[----:B------:R-:W-:Y:S01]  /*0390*/  @!P0 FMUL R17, R17, 16777216 ;  /* 0x4b80000011118820 */ /* 0x000fe20000400000 */
[C---:B------:R-:W-:Y:S01]  /*03a0*/  FSEL R18, R20.reuse, 1, P5 ;  /* 0x3f80000014127808 */ /* 0x040fe20002800000 */
[----:B------:R-:W-:Y:S01]  /*03b0*/  @P3 FMUL R25, R25, 0.25 ;  /* 0x3e80000019193820 */ /* 0x000fe20000400000 */
[----:B------:R-:W-:Y:S01]  /*03c0*/  FSEL R20, R20, 1, P3 ;  /* 0x3f80000014147808 */ /* 0x000fe20001800000 */
[----:B------:R-:W1:Y:S02]  /*03d0*/  MUFU.RCP R24, R24 ;  /* 0x0000001800187308 */ /* 0x000e640000001000 */
[----:B------:R-:W-:-:S02]  /*03e0*/  @!P6 FMUL R25, R25, 16777216 ;  /* 0x4b8000001919e820 */ /* 0x000fc40000400000 */
[----:B------:R-:W-:Y:S02]  /*03f0*/  @!P6 FMUL R20, R20, 16777216 ;  /* 0x4b8000001414e820 */ /* 0x000fe40000400000 */
[----:B------:R-:W-:Y:S01]  /*0400*/  @P5 FMUL R27, R27, 0.25 ;  /* 0x3e8000001b1b5820 */ /* 0x000fe20000400000 */
[----:B0-----:R-:W-:Y:S01]  /*0410*/  FMUL R21, R22, R21 ;  /* 0x0000001516157220 */ /* 0x001fe20000400000 */
[----:B------:R-:W0:Y:S01]  /*0420*/  MUFU.RCP R25, R25 ;  /* 0x0000001900197308 */ /* 0x000e220000001000 */
[----:B------:R-:W-:Y:S01]  /*0430*/  @!P1 FMUL R18, R18, 16777216 ;  /* 0x4b80000012129820 */ /* 0x000fe20000400000 */
[----:B------:R-:W-:Y:S01]  /*0440*/  @!P1 FMUL R27, R27, 16777216 ;  /* 0x4b8000001b1b9820 */ /* 0x000fe20000400000 */
[----:B------:R-:W-:Y:S01]  /*0450*/  FMUL R21, R12, R21 ;  /* 0x000000150c157220 */ /* 0x000fe20000400000 */
[----:B-1----:R-:W-:-:S04]  /*0460*/  FMUL R17, R24, R17 ;  /* 0x0000001118117220 */ /* 0x002fc80000400000 */
[----:B------:R-:W1:Y:S01]  /*0470*/  MUFU.RCP R23, R27 ;  /* 0x0000001b00177308 */ /* 0x000e620000001000 */
[----:B----4-:R-:W-:Y:S01]  /*0480*/  FFMA R4, R8, R21, R4 ;  /* 0x0000001508047223 */ /* 0x010fe20000000004 */
[----:B------:R-:W-:Y:S01]  /*0490*/  FMUL R17, R14, R17 ;  /* 0x000000110e117220 */ /* 0x000fe20000400000 */
[----:B0-----:R-:W-:-:S03]  /*04a0*/  FMUL R20, R25, R20 ;  /* 0x0000001419147220 */ /* 0x001fc60000400000 */
[----:B------:R-:W-:Y:S01]  /*04b0*/  FFMA R6, R10, R17, R6 ;  /* 0x000000110a067223 */ /* 0x000fe20000000006 */
[----:B------:R-:W-:Y:S01]  /*04c0*/  FMUL R20, R15, R20 ;  /* 0x000000140f147220 */ /* 0x000fe20000400000 */
[----:B-1----:R-:W-:-:S03]  /*04d0*/  FMUL R18, R23, R18 ;  /* 0x0000001217127220 */ /* 0x002fc60000400000 */
[----:B------:R-:W-:Y:S01]  /*04e0*/  FFMA R7, R11, R20, R7 ;  /* 0x000000140b077223 */ /* 0x000fe20000000007 */
[----:B------:R-:W-:-:S04]  /*04f0*/  FMUL R18, R13, R18 ;  /* 0x000000120d127220 */ /* 0x000fc80000400000 */
[----:B------:R-:W-:-:S05]  /*0500*/  FFMA R5, R9, R18, R5 ;  /* 0x0000001209057223 */ /* 0x000fca0000000005 */
[----:B------:R-:W-:Y:S01]  /*0510*/  STG.E.128 desc[UR4][R2.64], R4 ;  /* 0x0000000402007986 */ /* 0x000fe2000c101d04 */
[----:B------:R-:W-:Y:S05]  /*0520*/  EXIT ;  /* 0x000000000000794d */ /* 0x000fea0003800000 */
.L_x_0:
[----:B------:R-:W-:-:S00]  /*0530*/  BRA `(.L_x_0) ;  /* 0xfffffffc00fc7947 */ /* 0x000fc0000383ffff */
[----:B------:R-:W-:-:S00]  /*0540*/  NOP ;  /* 0x0000000000007918 */ /* 0x000fc00000000000 */
        /* <DEDUP_REMOVED lines=11> */
.L_x_1:


//--------------------- .nv.global.init           --------------------------
	.section	.nv.global.init,"aw",@progbits
.nv.global.init:
	.type		_$_str,@object
	.size		_$_str,(_$_str_$_2 - _$_str)
_$_str:
        /*0000*/ 	.byte	0x5f, 0x5f, 0x43, 0x55, 0x44, 0x41, 0x5f, 0x46, 0x54, 0x5a, 0x00
	.type		_$_str_$_2,@object
	.size		_$_str_$_2,(.L_1 - _$_str_$_2)
_$_str_$_2:
        /*000b*/ 	.byte	0x5f, 0x5f, 0x43, 0x55, 0x44, 0x41, 0x5f, 0x50, 0x52, 0x45, 0x43, 0x5f, 0x53, 0x51, 0x52, 0x54
        /*001b*/ 	.byte	0x00
.L_1:


//--------------------- .nv.constant0.triton_poi_fused__native_batch_norm_legit_no_training_46 --------------------------
	.section	.nv.constant0.triton_poi_fused__native_batch_norm_legit_no_training_46,"a",@progbits
	.sectionflags	@""
	.align	4
.nv.constant0.triton_poi_fused__native_batch_norm_legit_no_training_46:
	.zero		580
